//
// Generated by NVIDIA NVVM Compiler
//
// Compiler Build ID: CL-36424714
// Cuda compilation tools, release 13.0, V13.0.88
// Based on NVVM 20.0.0
//

.version 9.0
.target sm_100
.address_size 64

	// .globl	_Z5saxpyifPfS_Pi
.extern .func  (.param .b32 func_retval0) vprintf
(
	.param .b64 vprintf_param_0,
	.param .b64 vprintf_param_1
)
;
.global .align 1 .b8 $str[4] = {37, 100, 10};

.visible .entry _Z5saxpyifPfS_Pi(
	.param .u32 _Z5saxpyifPfS_Pi_param_0,
	.param .f32 _Z5saxpyifPfS_Pi_param_1,
	.param .u64 .ptr .align 1 _Z5saxpyifPfS_Pi_param_2,
	.param .u64 .ptr .align 1 _Z5saxpyifPfS_Pi_param_3,
	.param .u64 .ptr .align 1 _Z5saxpyifPfS_Pi_param_4
)
{
	.local .align 8 .b8 	__local_depot0[8];
	.reg .b64 	%SP;
	.reg .b64 	%SPL;
	.reg .pred 	%p<2>;
	.reg .b32 	%r<9>;
	.reg .b32 	%f<5>;
	.reg .b64 	%rd<16>;

	mov.u64 	%SPL, __local_depot0;
	cvta.local.u64 	%SP, %SPL;
	ld.param.u32 	%r2, [_Z5saxpyifPfS_Pi_param_0];
	ld.param.f32 	%f1, [_Z5saxpyifPfS_Pi_param_1];
	ld.param.u64 	%rd1, [_Z5saxpyifPfS_Pi_param_2];
	ld.param.u64 	%rd2, [_Z5saxpyifPfS_Pi_param_3];
	ld.param.u64 	%rd3, [_Z5saxpyifPfS_Pi_param_4];
	cvta.to.global.u64 	%rd4, %rd3;
	add.u64 	%rd5, %SP, 0;
	add.u64 	%rd6, %SPL, 0;
	mov.u32 	%r3, %ctaid.x;
	mov.u32 	%r4, %ntid.x;
	mov.u32 	%r5, %tid.x;
	mad.lo.s32 	%r1, %r3, %r4, %r5;
	st.local.u32 	[%rd6], %r1;
	mov.u64 	%rd7, $str;
	cvta.global.u64 	%rd8, %rd7;
	{ // callseq 0, 0
	.param .b64 param0;
	st.param.b64 	[param0], %rd8;
	.param .b64 param1;
	st.param.b64 	[param1], %rd5;
	.param .b32 retval0;
	call.uni (retval0), 
	vprintf, 
	(
	param0, 
	param1
	);
	ld.param.b32 	%r6, [retval0];
	} // callseq 0
	mul.wide.s32 	%rd9, %r1, 4;
	add.s64 	%rd10, %rd4, %rd9;
	mov.b32 	%r8, 1;
	st.global.u32 	[%rd10], %r8;
	setp.ge.s32 	%p1, %r1, %r2;
	@%p1 bra 	$L__BB0_2;
	cvta.to.global.u64 	%rd11, %rd1;
	cvta.to.global.u64 	%rd12, %rd2;
	add.s64 	%rd14, %rd11, %rd9;
	ld.global.f32 	%f2, [%rd14];
	add.s64 	%rd15, %rd12, %rd9;
	ld.global.f32 	%f3, [%rd15];
	fma.rn.f32 	%f4, %f1, %f2, %f3;
	st.global.f32 	[%rd15], %f4;
$L__BB0_2:
	ret;

}


// ===== COMPILED SASS (sm_100) =====

	.target	sm_100

	.elftype	@"ET_EXEC"


//--------------------- .note.nv.tkinfo           --------------------------
	.section	.note.nv.tkinfo,"",@"SHT_NOTE"
	.sectionflags	@"SHF_NOTE_NV_TKINFO"
	.tkinfo
        /*0018*/ 	.word	0x00000002
        /*0030*/ 	.string	""
        /*0030*/ 	.string	"ptxas"
        /*0030*/ 	.string	"Cuda compilation tools, release 13.0, V13.0.88"
        /*0030*/ 	.string	"Build cuda_13.0.r13.0/compiler.36424714_0"
        /*0030*/ 	.string	"-arch sm_100 -m 64 "



//--------------------- .note.nv.cuinfo           --------------------------
	.section	.note.nv.cuinfo,"",@"SHT_NOTE"
	.sectionflags	@"SHF_NOTE_NV_CUINFO"
        /*0018*/ 	.short	0x0002
        /*001a*/ 	.short	0x0064
        /*001c*/ 	.short	0x0082
	.zero		2


//--------------------- .nv.info                  --------------------------
	.section	.nv.info,"",@"SHT_CUDA_INFO"
	.align	4


	//----- nvinfo : EIATTR_REGCOUNT
	.align		4
        /*0000*/ 	.byte	0x04, 0x2f
        /*0002*/ 	.short	(.L_2 - .L_1)
	.align		4
.L_1:
        /*0004*/ 	.word	index@(_Z5saxpyifPfS_Pi)
        /*0008*/ 	.word	0x00000018


	//----- nvinfo : EIATTR_FRAME_SIZE
	.align		4
.L_2:
        /*000c*/ 	.byte	0x04, 0x11
        /*000e*/ 	.short	(.L_4 - .L_3)
	.align		4
.L_3:
        /*0010*/ 	.word	index@(_Z5saxpyifPfS_Pi)
        /*0014*/ 	.word	0x00000008


	//----- nvinfo : EIATTR_MIN_STACK_SIZE
	.align		4
.L_4:
        /*0018*/ 	.byte	0x04, 0x12
        /*001a*/ 	.short	(.L_6 - .L_5)
	.align		4
.L_5:
        /*001c*/ 	.word	index@(_Z5saxpyifPfS_Pi)
        /*0020*/ 	.word	0x00000008
.L_6:


//--------------------- .nv.compat                --------------------------
	.section	.nv.compat,"",@"SHT_CUDA_COMPAT_INFO"
	.align	4
        /*0000*/ 	.byte	0x02, 0x09, 0x00, 0x00, 0x02, 0x02, 0x01, 0x00, 0x02, 0x05, 0x05, 0x00, 0x03, 0x07, 0x01, 0x01
        /*0010*/ 	.byte	0x02, 0x03, 0x00, 0x00, 0x02, 0x06, 0x01, 0x00, 0x04, 0x0b, 0x08, 0x00, 0x09, 0x00, 0x00, 0x00
        /*0020*/ 	.byte	0x00, 0x00, 0x00, 0x00


//--------------------- .nv.info._Z5saxpyifPfS_Pi --------------------------
	.section	.nv.info._Z5saxpyifPfS_Pi,"",@"SHT_CUDA_INFO"
	.sectionflags	@""
	.align	4


	//----- nvinfo : EIATTR_CUDA_API_VERSION
	.align		4
        /*0000*/ 	.byte	0x04, 0x37
        /*0002*/ 	.short	(.L_8 - .L_7)
.L_7:
        /*0004*/ 	.word	0x00000082


	//----- nvinfo : EIATTR_KPARAM_INFO
	.align		4
.L_8:
        /*0008*/ 	.byte	0x04, 0x17
        /*000a*/ 	.short	(.L_10 - .L_9)
.L_9:
        /*000c*/ 	.word	0x00000000
        /*0010*/ 	.short	0x0004
        /*0012*/ 	.short	0x0018
        /*0014*/ 	.byte	0x00, 0xf5, 0x21, 0x00


	//----- nvinfo : EIATTR_KPARAM_INFO
	.align		4
.L_10:
        /*0018*/ 	.byte	0x04, 0x17
        /*001a*/ 	.short	(.L_12 - .L_11)
.L_11:
        /*001c*/ 	.word	0x00000000
        /*0020*/ 	.short	0x0003
        /*0022*/ 	.short	0x0010
        /*0024*/ 	.byte	0x00, 0xf5, 0x21, 0x00


	//----- nvinfo : EIATTR_KPARAM_INFO
	.align		4
.L_12:
        /*0028*/ 	.byte	0x04, 0x17
        /*002a*/ 	.short	(.L_14 - .L_13)
.L_13:
        /*002c*/ 	.word	0x00000000
        /*0030*/ 	.short	0x0002
        /*0032*/ 	.short	0x0008
        /*0034*/ 	.byte	0x00, 0xf5, 0x21, 0x00


	//----- nvinfo : EIATTR_KPARAM_INFO
	.align		4
.L_14:
        /*0038*/ 	.byte	0x04, 0x17
        /*003a*/ 	.short	(.L_16 - .L_15)
.L_15:
        /*003c*/ 	.word	0x00000000
        /*0040*/ 	.short	0x0001
        /*0042*/ 	.short	0x0004
        /*0044*/ 	.byte	0x00, 0xf0, 0x11, 0x00


	//----- nvinfo : EIATTR_KPARAM_INFO
	.align		4
.L_16:
        /*0048*/ 	.byte	0x04, 0x17
        /*004a*/ 	.short	(.L_18 - .L_17)
.L_17:
        /*004c*/ 	.word	0x00000000
        /*0050*/ 	.short	0x0000
        /*0052*/ 	.short	0x0000
        /*0054*/ 	.byte	0x00, 0xf0, 0x11, 0x00


	//----- nvinfo : EIATTR_SPARSE_MMA_MASK
	.align		4
.L_18:
        /*0058*/ 	.byte	0x03, 0x50
        /*005a*/ 	.short	0x0000


	//----- nvinfo : EIATTR_MAXREG_COUNT
	.align		4
        /*005c*/ 	.byte	0x03, 0x1b
        /*005e*/ 	.short	0x00ff


	//----- nvinfo : EIATTR_EXTERNS
	.align		4
        /*0060*/ 	.byte	0x04, 0x0f
        /*0062*/ 	.short	(.L_20 - .L_19)


	//   ....[0]....
	.align		4
.L_19:
        /*0064*/ 	.word	index@(vprintf)


	//----- nvinfo : EIATTR_MERCURY_ISA_VERSION
	.align		4
.L_20:
        /*0068*/ 	.byte	0x03, 0x5f
        /*006a*/ 	.short	0x0101


	//----- nvinfo : EIATTR_VRC_CTA_INIT_COUNT
	.align		4
        /*006c*/ 	.byte	0x02, 0x4a
	.zero		1
	.zero		1


	//----- nvinfo : EIATTR_SYSCALL_OFFSETS
	.align		4
        /*0070*/ 	.byte	0x04, 0x46
        /*0072*/ 	.short	(.L_22 - .L_21)


	//   ....[0]....
.L_21:
        /*0074*/ 	.word	0x00000120


	//----- nvinfo : EIATTR_EXIT_INSTR_OFFSETS
	.align		4
.L_22:
        /*0078*/ 	.byte	0x04, 0x1c
        /*007a*/ 	.short	(.L_24 - .L_23)


	//   ....[0]....
.L_23:
        /*007c*/ 	.word	0x00000190


	//   ....[1]....
        /*0080*/ 	.word	0x00000230


	//----- nvinfo : EIATTR_CRS_STACK_SIZE
	.align		4
.L_24:
        /*0084*/ 	.byte	0x04, 0x1e
        /*0086*/ 	.short	(.L_26 - .L_25)
.L_25:
        /*0088*/ 	.word	0x00000000


	//----- nvinfo : EIATTR_CBANK_PARAM_SIZE
	.align		4
.L_26:
        /*008c*/ 	.byte	0x03, 0x19
        /*008e*/ 	.short	0x0020


	//----- nvinfo : EIATTR_PARAM_CBANK
	.align		4
        /*0090*/ 	.byte	0x04, 0x0a
        /*0092*/ 	.short	(.L_28 - .L_27)
	.align		4
.L_27:
        /*0094*/ 	.word	index@(.nv.constant0._Z5saxpyifPfS_Pi)
        /*0098*/ 	.short	0x0380
        /*009a*/ 	.short	0x0020


	//----- nvinfo : EIATTR_SW_WAR
	.align		4
.L_28:
        /*009c*/ 	.byte	0x04, 0x36
        /*009e*/ 	.short	(.L_30 - .L_29)
.L_29:
        /*00a0*/ 	.word	0x00000008
.L_30:


//--------------------- .nv.callgraph             --------------------------
	.section	.nv.callgraph,"",@"SHT_CUDA_CALLGRAPH"
	.align	4
	.sectionentsize	8
	.align		4
        /*0000*/ 	.word	0x00000000
	.align		4
        /*0004*/ 	.word	0xffffffff
	.align		4
        /*0008*/ 	.word	index@(_Z5saxpyifPfS_Pi)
	.align		4
        /*000c*/ 	.word	index@(vprintf)
	.align		4
        /*0010*/ 	.word	0x00000000
	.align		4
        /*0014*/ 	.word	0xfffffffe
	.align		4
        /*0018*/ 	.word	0x00000000
	.align		4
        /*001c*/ 	.word	0xfffffffd
	.align		4
        /*0020*/ 	.word	0x00000000
	.align		4
        /*0024*/ 	.word	0xfffffffc


//--------------------- .nv.constant4             --------------------------
	.section	.nv.constant4,"a",@progbits
	.align	8
	.align		8
.nv.constant4:
        /*0000*/ 	.dword	vprintf
	.align		8
        /*0008*/ 	.dword	$str


//--------------------- .text._Z5saxpyifPfS_Pi    --------------------------
	.section	.text._Z5saxpyifPfS_Pi,"ax",@progbits
	.align	128
        .global         _Z5saxpyifPfS_Pi
        .type           _Z5saxpyifPfS_Pi,@function
        .size           _Z5saxpyifPfS_Pi,(.L_x_2 - _Z5saxpyifPfS_Pi)
        .other          _Z5saxpyifPfS_Pi,@"STO_CUDA_ENTRY STV_DEFAULT"
_Z5saxpyifPfS_Pi:
.text._Z5saxpyifPfS_Pi:
[----:B------:R-:W0:Y:S01]  /*0000*/  LDC R1, c[0x0][0x37c] ;  /* 0x0000df00ff017b82 */ /* 0x000e220000000800 */
[----:B------:R-:W1:Y:S01]  /*0010*/  S2R R3, SR_TID.X ;  /* 0x0000000000037919 */ /* 0x000e620000002100 */
[----:B------:R-:W2:Y:S06]  /*0020*/  LDCU UR5, c[0x0][0x2fc] ;  /* 0x00005f80ff0577ac */ /* 0x000eac0008000800 */
[----:B------:R-:W1:Y:S01]  /*0030*/  S2UR UR6, SR_CTAID.X ;  /* 0x00000000000679c3 */ /* 0x000e620000002500 */
[----:B0-----:R-:W-:Y:S02]  /*0040*/  IADD3 R1, PT, PT, R1, -0x8, RZ ;  /* 0xfffffff801017810 */ /* 0x001fe40007ffe0ff */
[----:B------:R-:W-:Y:S01]  /*0050*/  MOV R0, 0x0 ;  /* 0x0000000000007802 */ /* 0x000fe20000000f00 */
[----:B------:R-:W0:Y:S04]  /*0060*/  LDCU UR4, c[0x0][0x2f8] ;  /* 0x00005f00ff0477ac */ /* 0x000e280008000800 */
[----:B------:R-:W1:Y:S01]  /*0070*/  LDC R2, c[0x0][0x360] ;  /* 0x0000d800ff027b82 */ /* 0x000e620000000800 */
[----:B------:R-:W3:Y:S07]  /*0080*/  LDCU.64 UR36, c[0x0][0x358] ;  /* 0x00006b00ff2477ac */ /* 0x000eee0008000a00 */
[----:B------:R4:W3:Y:S01]  /*0090*/  LDC.64 R8, c[0x4][R0] ;  /* 0x0100000000087b82 */ /* 0x0008e20000000a00 */
[----:B0-----:R-:W-:-:S04]  /*00a0*/  IADD3 R6, P0, PT, R1, UR4, RZ ;  /* 0x0000000401067c10 */ /* 0x001fc8000ff1e0ff */
[----:B--2---:R-:W-:Y:S01]  /*00b0*/  IADD3.X R7, PT, PT, RZ, UR5, RZ, P0, !PT ;  /* 0x00000005ff077c10 */ /* 0x004fe200087fe4ff */
[----:B-1----:R-:W-:Y:S01]  /*00c0*/  IMAD R2, R2, UR6, R3 ;  /* 0x0000000602027c24 */ /* 0x002fe2000f8e0203 */
[----:B------:R-:W0:Y:S04]  /*00d0*/  LDCU.64 UR6, c[0x4][0x8] ;  /* 0x01000100ff0677ac */ /* 0x000e280008000a00 */
[----:B------:R4:W-:Y:S01]  /*00e0*/  STL [R1], R2 ;  /* 0x0000000201007387 */ /* 0x0009e20000100800 */
[----:B0-----:R-:W-:Y:S01]  /*00f0*/  MOV R4, UR6 ;  /* 0x0000000600047c02 */ /* 0x001fe20008000f00 */
[----:B---34-:R-:W-:-:S07]  /*0100*/  IMAD.U32 R5, RZ, RZ, UR7 ;  /* 0x00000007ff057e24 */ /* 0x018fce000f8e00ff */
[----:B------:R-:W-:-:S07]  /*0110*/  LEPC R20, `(.L_x_0) ;  /* 0x000000001014794e */ /* 0x000fce0000000000 */
[----:B------:R-:W-:Y:S05]  /*0120*/  CALL.ABS.NOINC R8 ;  /* 0x0000000008007343 */ /* 0x000fea0003c00000 */
.L_x_0:
[----:B------:R-:W0:Y:S01]  /*0130*/  LDCU UR4, c[0x0][0x380] ;  /* 0x00007000ff0477ac */ /* 0x000e220008000800 */
[----:B------:R-:W1:Y:S01]  /*0140*/  LDC.64 R4, c[0x0][0x398] ;  /* 0x0000e600ff047b82 */ /* 0x000e620000000a00 */
[----:B------:R-:W-:Y:S01]  /*0150*/  IMAD.MOV.U32 R3, RZ, RZ, 0x1 ;  /* 0x00000001ff037424 */ /* 0x000fe200078e00ff */
[C---:B0-----:R-:W-:Y:S01]  /*0160*/  ISETP.GE.AND P0, PT, R2.reuse, UR4, PT ;  /* 0x0000000402007c0c */ /* 0x041fe2000bf06270 */
[----:B-1----:R-:W-:-:S05]  /*0170*/  IMAD.WIDE R4, R2, 0x4, R4 ;  /* 0x0000000402047825 */ /* 0x002fca00078e0204 */
[----:B------:R0:W-:Y:S07]  /*0180*/  STG.E desc[UR36][R4.64], R3 ;  /* 0x0000000304007986 */ /* 0x0001ee000c101924 */
[----:B------:R-:W-:Y:S05]  /*0190*/  @P0 EXIT ;  /* 0x000000000000094d */ /* 0x000fea0003800000 */
[----:B0-----:R-:W0:Y:S01]  /*01a0*/  LDC.64 R4, c[0x0][0x388] ;  /* 0x0000e200ff047b82 */ /* 0x001e220000000a00 */
[----:B------:R-:W1:Y:S07]  /*01b0*/  LDCU UR4, c[0x0][0x384] ;  /* 0x00007080ff0477ac */ /* 0x000e6e0008000800 */
[----:B------:R-:W2:Y:S01]  /*01c0*/  LDC.64 R6, c[0x0][0x390] ;  /* 0x0000e400ff067b82 */ /* 0x000ea20000000a00 */
[----:B0-----:R-:W-:-:S06]  /*01d0*/  IMAD.WIDE R4, R2, 0x4, R4 ;  /* 0x0000000402047825 */ /* 0x001fcc00078e0204 */
[----:B------:R-:W1:Y:S01]  /*01e0*/  LDG.E R4, desc[UR36][R4.64] ;  /* 0x0000002404047981 */ /* 0x000e62000c1e1900 */
[----:B--2---:R-:W-:-:S05]  /*01f0*/  IMAD.WIDE R2, R2, 0x4, R6 ;  /* 0x0000000402027825 */ /* 0x004fca00078e0206 */
[----:B------:R-:W1:Y:S02]  /*0200*/  LDG.E R7, desc[UR36][R2.64] ;  /* 0x0000002402077981 */ /* 0x000e64000c1e1900 */
[----:B-1----:R-:W-:-:S05]  /*0210*/  FFMA R7, R4, UR4, R7 ;  /* 0x0000000404077c23 */ /* 0x002fca0008000007 */
[----:B------:R-:W-:Y:S01]  /*0220*/  STG.E desc[UR36][R2.64], R7 ;  /* 0x0000000702007986 */ /* 0x000fe2000c101924 */
[----:B------:R-:W-:Y:S05]  /*0230*/  EXIT ;  /* 0x000000000000794d */ /* 0x000fea0003800000 */
.L_x_1:
[----:B------:R-:W-:-:S00]  /*0240*/  BRA `(.L_x_1) ;  /* 0xfffffffc00fc7947 */ /* 0x000fc0000383ffff */
[----:B------:R-:W-:-:S00]  /*0250*/  NOP ;  /* 0x0000000000007918 */ /* 0x000fc00000000000 */
        /* <DEDUP_REMOVED lines=10> */
.L_x_2:


//--------------------- .nv.global.init           --------------------------
	.section	.nv.global.init,"aw",@progbits
.nv.global.init:
	.type		$str,@object
	.size		$str,(.L_0 - $str)
$str:
        /*0000*/ 	.byte	0x25, 0x64, 0x0a, 0x00
.L_0:


//--------------------- .nv.shared.reserved.0     --------------------------
	.section	.nv.shared.reserved.0,"aw",@nobits
	.weak		__nv_reservedSMEM_offset_0_alias
	.size		__nv_reservedSMEM_offset_0_alias, 0, 64
	.other		__nv_reservedSMEM_offset_0_alias,@"STO_CUDA_RESERVED_SHARED STV_DEFAULT"
__nv_reservedSMEM_offset_0_alias:
	.zero		0
	.zero		64


//--------------------- .nv.constant0._Z5saxpyifPfS_Pi --------------------------
	.section	.nv.constant0._Z5saxpyifPfS_Pi,"a",@progbits
	.sectionflags	@""
	.align	4
.nv.constant0._Z5saxpyifPfS_Pi:
	.zero		928


//--------------------- SYMBOLS --------------------------

	.type		.nv.reservedSmem.offset0,@object
	.size		.nv.reservedSmem.offset0,0x4
	.type		vprintf,@function
